//
// Generated by NVIDIA NVVM Compiler
//
// Compiler Build ID: CL-36424714
// Cuda compilation tools, release 13.0, V13.0.88
// Based on NVVM 20.0.0
//

.version 9.0
.target sm_100
.address_size 64

	// .globl	_Z11i8gemm64x64PKaS0_Piiiiii

.visible .entry _Z11i8gemm64x64PKaS0_Piiiiii(
	.param .u64 .ptr .align 1 _Z11i8gemm64x64PKaS0_Piiiiii_param_0,
	.param .u64 .ptr .align 1 _Z11i8gemm64x64PKaS0_Piiiiii_param_1,
	.param .u64 .ptr .align 1 _Z11i8gemm64x64PKaS0_Piiiiii_param_2,
	.param .u32 _Z11i8gemm64x64PKaS0_Piiiiii_param_3,
	.param .u32 _Z11i8gemm64x64PKaS0_Piiiiii_param_4,
	.param .u32 _Z11i8gemm64x64PKaS0_Piiiiii_param_5,
	.param .u32 _Z11i8gemm64x64PKaS0_Piiiiii_param_6,
	.param .u32 _Z11i8gemm64x64PKaS0_Piiiiii_param_7
)
{
	.reg .pred 	%p<6>;
	.reg .b32 	%r<222>;
	.reg .b64 	%rd<56>;

	ld.param.u64 	%rd11, [_Z11i8gemm64x64PKaS0_Piiiiii_param_0];
	ld.param.u32 	%r83, [_Z11i8gemm64x64PKaS0_Piiiiii_param_4];
	ld.param.u32 	%r84, [_Z11i8gemm64x64PKaS0_Piiiiii_param_5];
	cvta.to.global.u64 	%rd1, %rd11;
	mov.u32 	%r88, %tid.y;
	mov.u32 	%r89, %ntid.y;
	mov.u32 	%r90, %tid.x;
	mad.lo.s32 	%r91, %r88, %r89, %r90;
	cvt.u64.u32 	%rd14, %r91;
	mov.u32 	%r92, %ctaid.x;
	shl.b32 	%r93, %r92, 6;
	cvt.u64.u32 	%rd15, %r93;
	shr.u64 	%rd16, %rd14, 3;
	and.b64  	%rd17, %rd16, 524272;
	add.s64 	%rd2, %rd17, %rd15;
	mov.u32 	%r94, %ctaid.y;
	shl.b32 	%r95, %r94, 6;
	cvt.u64.u32 	%rd18, %r95;
	shr.u64 	%rd19, %rd14, 1;
	and.b64  	%rd20, %rd19, 48;
	or.b64  	%rd3, %rd20, %rd18;
	setp.lt.s32 	%p1, %r84, 1;
	mov.b32 	%r214, 0;
	mov.u32 	%r215, %r214;
	mov.u32 	%r216, %r214;
	mov.u32 	%r217, %r214;
	mov.u32 	%r218, %r214;
	mov.u32 	%r219, %r214;
	mov.u32 	%r220, %r214;
	mov.u32 	%r221, %r214;
	@%p1 bra 	$L__BB0_7;
	cvt.u64.u32 	%rd21, %r84;
	mul.lo.s64 	%rd4, %rd2, %rd21;
	add.s32 	%r98, %r84, -1;
	shr.u32 	%r99, %r98, 4;
	add.s32 	%r1, %r99, 1;
	and.b32  	%r2, %r1, 3;
	setp.lt.u32 	%p2, %r84, 49;
	mov.b32 	%r221, 0;
	mov.u32 	%r220, %r221;
	mov.u32 	%r219, %r221;
	mov.u32 	%r218, %r221;
	mov.u32 	%r217, %r221;
	mov.u32 	%r216, %r221;
	mov.u32 	%r215, %r221;
	mov.u32 	%r214, %r221;
	mov.u32 	%r203, %r221;
	@%p2 bra 	$L__BB0_4;
	mul.lo.s32 	%r177, %r83, 48;
	shl.b32 	%r176, %r83, 5;
	shl.b32 	%r175, %r83, 4;
	add.s64 	%rd54, %rd1, %rd4;
	and.b32  	%r101, %r1, 536870908;
	neg.s32 	%r173, %r101;
	mov.b32 	%r174, 0;
	mov.u32 	%r221, %r174;
	mov.u32 	%r220, %r174;
	mov.u32 	%r219, %r174;
	mov.u32 	%r218, %r174;
	mov.u32 	%r217, %r174;
	mov.u32 	%r216, %r174;
	mov.u32 	%r215, %r174;
	mov.u32 	%r214, %r174;
	mov.u32 	%r203, %r174;
$L__BB0_3:
	ld.param.u64 	%rd51, [_Z11i8gemm64x64PKaS0_Piiiiii_param_1];
	wmma.load.a.sync.aligned.row.m16n16k16.global.s8 	{%r102, %r103}, [%rd54], %r84;
	cvt.s64.s32 	%rd22, %r174;
	add.s64 	%rd23, %rd3, %rd22;
	cvta.to.global.u64 	%rd24, %rd51;
	add.s64 	%rd25, %rd24, %rd23;
	wmma.load.b.sync.aligned.row.m16n16k16.global.s8 	{%r104, %r105}, [%rd25], %r83;
	wmma.mma.sync.aligned.row.row.m16n16k16.s32.s8.s8.s32 {%r106, %r107, %r108, %r109, %r110, %r111, %r112, %r113}, {%r102, %r103}, {%r104, %r105}, {%r214, %r215, %r216, %r217, %r218, %r219, %r220, %r221};
	add.s64 	%rd26, %rd54, 16;
	wmma.load.a.sync.aligned.row.m16n16k16.global.s8 	{%r114, %r115}, [%rd26], %r84;
	cvt.s64.s32 	%rd27, %r175;
	add.s64 	%rd28, %rd3, %rd27;
	add.s64 	%rd29, %rd24, %rd28;
	wmma.load.b.sync.aligned.row.m16n16k16.global.s8 	{%r116, %r117}, [%rd29], %r83;
	wmma.mma.sync.aligned.row.row.m16n16k16.s32.s8.s8.s32 {%r118, %r119, %r120, %r121, %r122, %r123, %r124, %r125}, {%r114, %r115}, {%r116, %r117}, {%r106, %r107, %r108, %r109, %r110, %r111, %r112, %r113};
	add.s64 	%rd30, %rd54, 32;
	wmma.load.a.sync.aligned.row.m16n16k16.global.s8 	{%r126, %r127}, [%rd30], %r84;
	cvt.s64.s32 	%rd31, %r176;
	add.s64 	%rd32, %rd3, %rd31;
	add.s64 	%rd33, %rd24, %rd32;
	wmma.load.b.sync.aligned.row.m16n16k16.global.s8 	{%r128, %r129}, [%rd33], %r83;
	wmma.mma.sync.aligned.row.row.m16n16k16.s32.s8.s8.s32 {%r130, %r131, %r132, %r133, %r134, %r135, %r136, %r137}, {%r126, %r127}, {%r128, %r129}, {%r118, %r119, %r120, %r121, %r122, %r123, %r124, %r125};
	add.s64 	%rd34, %rd54, 48;
	wmma.load.a.sync.aligned.row.m16n16k16.global.s8 	{%r138, %r139}, [%rd34], %r84;
	cvt.s64.s32 	%rd35, %r177;
	add.s64 	%rd36, %rd3, %rd35;
	add.s64 	%rd37, %rd24, %rd36;
	wmma.load.b.sync.aligned.row.m16n16k16.global.s8 	{%r140, %r141}, [%rd37], %r83;
	wmma.mma.sync.aligned.row.row.m16n16k16.s32.s8.s8.s32 {%r214, %r215, %r216, %r217, %r218, %r219, %r220, %r221}, {%r138, %r139}, {%r140, %r141}, {%r130, %r131, %r132, %r133, %r134, %r135, %r136, %r137};
	add.s32 	%r203, %r203, 64;
	shl.b32 	%r142, %r83, 6;
	add.s32 	%r177, %r177, %r142;
	add.s32 	%r176, %r176, %r142;
	add.s32 	%r175, %r175, %r142;
	add.s32 	%r174, %r174, %r142;
	add.s64 	%rd54, %rd54, 64;
	add.s32 	%r173, %r173, 4;
	setp.ne.s32 	%p3, %r173, 0;
	@%p3 bra 	$L__BB0_3;
$L__BB0_4:
	setp.eq.s32 	%p4, %r2, 0;
	@%p4 bra 	$L__BB0_7;
	ld.param.u64 	%rd50, [_Z11i8gemm64x64PKaS0_Piiiiii_param_0];
	mul.lo.s32 	%r205, %r203, %r83;
	shl.b32 	%r53, %r83, 4;
	cvt.u64.u32 	%rd38, %r203;
	add.s64 	%rd39, %rd4, %rd38;
	cvta.to.global.u64 	%rd40, %rd50;
	add.s64 	%rd55, %rd40, %rd39;
	neg.s32 	%r204, %r2;
$L__BB0_6:
	.pragma "nounroll";
	ld.param.u64 	%rd52, [_Z11i8gemm64x64PKaS0_Piiiiii_param_1];
	wmma.load.a.sync.aligned.row.m16n16k16.global.s8 	{%r143, %r144}, [%rd55], %r84;
	cvt.s64.s32 	%rd41, %r205;
	add.s64 	%rd42, %rd3, %rd41;
	cvta.to.global.u64 	%rd43, %rd52;
	add.s64 	%rd44, %rd43, %rd42;
	wmma.load.b.sync.aligned.row.m16n16k16.global.s8 	{%r145, %r146}, [%rd44], %r83;
	wmma.mma.sync.aligned.row.row.m16n16k16.s32.s8.s8.s32 {%r214, %r215, %r216, %r217, %r218, %r219, %r220, %r221}, {%r143, %r144}, {%r145, %r146}, {%r214, %r215, %r216, %r217, %r218, %r219, %r220, %r221};
	add.s32 	%r205, %r205, %r53;
	add.s64 	%rd55, %rd55, 16;
	add.s32 	%r204, %r204, 1;
	setp.ne.s32 	%p5, %r204, 0;
	@%p5 bra 	$L__BB0_6;
$L__BB0_7:
	ld.param.u32 	%r172, [_Z11i8gemm64x64PKaS0_Piiiiii_param_7];
	ld.param.u32 	%r171, [_Z11i8gemm64x64PKaS0_Piiiiii_param_6];
	ld.param.u64 	%rd53, [_Z11i8gemm64x64PKaS0_Piiiiii_param_2];
	cvta.to.global.u64 	%rd45, %rd53;
	cvt.s64.s32 	%rd46, %r83;
	mad.lo.s64 	%rd47, %rd2, %rd46, %rd3;
	shl.b64 	%rd48, %rd47, 2;
	add.s64 	%rd49, %rd45, %rd48;
	wmma.load.c.sync.aligned.row.m16n16k16.global.s32 	{%r147, %r148, %r149, %r150, %r151, %r152, %r153, %r154}, [%rd49], %r83;
	mul.lo.s32 	%r155, %r214, %r171;
	mad.lo.s32 	%r156, %r147, %r172, %r155;
	mul.lo.s32 	%r157, %r215, %r171;
	mad.lo.s32 	%r158, %r148, %r172, %r157;
	mul.lo.s32 	%r159, %r216, %r171;
	mad.lo.s32 	%r160, %r149, %r172, %r159;
	mul.lo.s32 	%r161, %r217, %r171;
	mad.lo.s32 	%r162, %r150, %r172, %r161;
	mul.lo.s32 	%r163, %r218, %r171;
	mad.lo.s32 	%r164, %r151, %r172, %r163;
	mul.lo.s32 	%r165, %r219, %r171;
	mad.lo.s32 	%r166, %r152, %r172, %r165;
	mul.lo.s32 	%r167, %r220, %r171;
	mad.lo.s32 	%r168, %r153, %r172, %r167;
	mul.lo.s32 	%r169, %r221, %r171;
	mad.lo.s32 	%r170, %r154, %r172, %r169;
	wmma.store.d.sync.aligned.row.m16n16k16.global.s32 	[%rd49], {%r156, %r158, %r160, %r162, %r164, %r166, %r168, %r170}, %r83;
	ret;

}


// ===== COMPILED SASS (sm_100) =====

	.target	sm_100

	.elftype	@"ET_EXEC"


//--------------------- .note.nv.tkinfo           --------------------------
	.section	.note.nv.tkinfo,"",@"SHT_NOTE"
	.sectionflags	@"SHF_NOTE_NV_TKINFO"
	.tkinfo
        /*0018*/ 	.word	0x00000002
        /*0030*/ 	.string	""
        /*0030*/ 	.string	"ptxas"
        /*0030*/ 	.string	"Cuda compilation tools, release 13.0, V13.0.88"
        /*0030*/ 	.string	"Build cuda_13.0.r13.0/compiler.36424714_0"
        /*0030*/ 	.string	"-arch sm_100 -m 64 "



//--------------------- .note.nv.cuinfo           --------------------------
	.section	.note.nv.cuinfo,"",@"SHT_NOTE"
	.sectionflags	@"SHF_NOTE_NV_CUINFO"
        /*0018*/ 	.short	0x0002
        /*001a*/ 	.short	0x0064
        /*001c*/ 	.short	0x0082
	.zero		2


//--------------------- .nv.info                  --------------------------
	.section	.nv.info,"",@"SHT_CUDA_INFO"
	.align	4


	//----- nvinfo : EIATTR_REGCOUNT
	.align		4
        /*0000*/ 	.byte	0x04, 0x2f
        /*0002*/ 	.short	(.L_1 - .L_0)
	.align		4
.L_0:
        /*0004*/ 	.word	index@(_Z11i8gemm64x64PKaS0_Piiiiii)
        /*0008*/ 	.word	0x0000002b


	//----- nvinfo : EIATTR_FRAME_SIZE
	.align		4
.L_1:
        /*000c*/ 	.byte	0x04, 0x11
        /*000e*/ 	.short	(.L_3 - .L_2)
	.align		4
.L_2:
        /*0010*/ 	.word	index@(_Z11i8gemm64x64PKaS0_Piiiiii)
        /*0014*/ 	.word	0x00000000


	//----- nvinfo : EIATTR_MIN_STACK_SIZE
	.align		4
.L_3:
        /*0018*/ 	.byte	0x04, 0x12
        /*001a*/ 	.short	(.L_5 - .L_4)
	.align		4
.L_4:
        /*001c*/ 	.word	index@(_Z11i8gemm64x64PKaS0_Piiiiii)
        /*0020*/ 	.word	0x00000000
.L_5:


//--------------------- .nv.compat                --------------------------
	.section	.nv.compat,"",@"SHT_CUDA_COMPAT_INFO"
	.align	4
        /*0000*/ 	.byte	0x02, 0x09, 0x00, 0x00, 0x02, 0x02, 0x01, 0x00, 0x02, 0x05, 0x05, 0x00, 0x03, 0x07, 0x01, 0x01
        /*0010*/ 	.byte	0x02, 0x03, 0x00, 0x00, 0x02, 0x06, 0x01, 0x00, 0x04, 0x0b, 0x08, 0x00, 0x01, 0x00, 0x00, 0x00
        /*0020*/ 	.byte	0x00, 0x00, 0x00, 0x00


//--------------------- .nv.info._Z11i8gemm64x64PKaS0_Piiiiii --------------------------
	.section	.nv.info._Z11i8gemm64x64PKaS0_Piiiiii,"",@"SHT_CUDA_INFO"
	.sectionflags	@""
	.align	4


	//----- nvinfo : EIATTR_CUDA_API_VERSION
	.align		4
        /*0000*/ 	.byte	0x04, 0x37
        /*0002*/ 	.short	(.L_7 - .L_6)
.L_6:
        /*0004*/ 	.word	0x00000082


	//----- nvinfo : EIATTR_KPARAM_INFO
	.align		4
.L_7:
        /*0008*/ 	.byte	0x04, 0x17
        /*000a*/ 	.short	(.L_9 - .L_8)
.L_8:
        /*000c*/ 	.word	0x00000000
        /*0010*/ 	.short	0x0007
        /*0012*/ 	.short	0x0028
        /*0014*/ 	.byte	0x00, 0xf0, 0x11, 0x00


	//----- nvinfo : EIATTR_KPARAM_INFO
	.align		4
.L_9:
        /*0018*/ 	.byte	0x04, 0x17
        /*001a*/ 	.short	(.L_11 - .L_10)
.L_10:
        /*001c*/ 	.word	0x00000000
        /*0020*/ 	.short	0x0006
        /*0022*/ 	.short	0x0024
        /*0024*/ 	.byte	0x00, 0xf0, 0x11, 0x00


	//----- nvinfo : EIATTR_KPARAM_INFO
	.align		4
.L_11:
        /*0028*/ 	.byte	0x04, 0x17
        /*002a*/ 	.short	(.L_13 - .L_12)
.L_12:
        /*002c*/ 	.word	0x00000000
        /*0030*/ 	.short	0x0005
        /*0032*/ 	.short	0x0020
        /*0034*/ 	.byte	0x00, 0xf0, 0x11, 0x00


	//----- nvinfo : EIATTR_KPARAM_INFO
	.align		4
.L_13:
        /*0038*/ 	.byte	0x04, 0x17
        /*003a*/ 	.short	(.L_15 - .L_14)
.L_14:
        /*003c*/ 	.word	0x00000000
        /*0040*/ 	.short	0x0004
        /*0042*/ 	.short	0x001c
        /*0044*/ 	.byte	0x00, 0xf0, 0x11, 0x00


	//----- nvinfo : EIATTR_KPARAM_INFO
	.align		4
.L_15:
        /*0048*/ 	.byte	0x04, 0x17
        /*004a*/ 	.short	(.L_17 - .L_16)
.L_16:
        /*004c*/ 	.word	0x00000000
        /*0050*/ 	.short	0x0003
        /*0052*/ 	.short	0x0018
        /*0054*/ 	.byte	0x00, 0xf0, 0x11, 0x00


	//----- nvinfo : EIATTR_KPARAM_INFO
	.align		4
.L_17:
        /*0058*/ 	.byte	0x04, 0x17
        /*005a*/ 	.short	(.L_19 - .L_18)
.L_18:
        /*005c*/ 	.word	0x00000000
        /*0060*/ 	.short	0x0002
        /*0062*/ 	.short	0x0010
        /*0064*/ 	.byte	0x00, 0xf5, 0x21, 0x00


	//----- nvinfo : EIATTR_KPARAM_INFO
	.align		4
.L_19:
        /*0068*/ 	.byte	0x04, 0x17
        /*006a*/ 	.short	(.L_21 - .L_20)
.L_20:
        /*006c*/ 	.word	0x00000000
        /*0070*/ 	.short	0x0001
        /*0072*/ 	.short	0x0008
        /*0074*/ 	.byte	0x00, 0xf5, 0x21, 0x00


	//----- nvinfo : EIATTR_KPARAM_INFO
	.align		4
.L_21:
        /*0078*/ 	.byte	0x04, 0x17
        /*007a*/ 	.short	(.L_23 - .L_22)
.L_22:
        /*007c*/ 	.word	0x00000000
        /*0080*/ 	.short	0x0000
        /*0082*/ 	.short	0x0000
        /*0084*/ 	.byte	0x00, 0xf5, 0x21, 0x00


	//----- nvinfo : EIATTR_SPARSE_MMA_MASK
	.align		4
.L_23:
        /*0088*/ 	.byte	0x03, 0x50
        /*008a*/ 	.short	0x0000


	//----- nvinfo : EIATTR_WMMA_USED
	.align		4
        /*008c*/ 	.byte	0x01, 0x2b
	.zero		2


	//----- nvinfo : EIATTR_MAXREG_COUNT
	.align		4
        /*0090*/ 	.byte	0x03, 0x1b
        /*0092*/ 	.short	0x00ff


	//----- nvinfo : EIATTR_MERCURY_ISA_VERSION
	.align		4
        /*0094*/ 	.byte	0x03, 0x5f
        /*0096*/ 	.short	0x0101


	//----- nvinfo : EIATTR_VRC_CTA_INIT_COUNT
	.align		4
        /*0098*/ 	.byte	0x02, 0x4a
	.zero		1
	.zero		1


	//----- nvinfo : EIATTR_EXIT_INSTR_OFFSETS
	.align		4
        /*009c*/ 	.byte	0x04, 0x1c
        /*009e*/ 	.short	(.L_25 - .L_24)


	//   ....[0]....
.L_24:
        /*00a0*/ 	.word	0x000012c0


	//----- nvinfo : EIATTR_CBANK_PARAM_SIZE
	.align		4
.L_25:
        /*00a4*/ 	.byte	0x03, 0x19
        /*00a6*/ 	.short	0x002c


	//----- nvinfo : EIATTR_PARAM_CBANK
	.align		4
        /*00a8*/ 	.byte	0x04, 0x0a
        /*00aa*/ 	.short	(.L_27 - .L_26)
	.align		4
.L_26:
        /*00ac*/ 	.word	index@(.nv.constant0._Z11i8gemm64x64PKaS0_Piiiiii)
        /*00b0*/ 	.short	0x0380
        /*00b2*/ 	.short	0x002c


	//----- nvinfo : EIATTR_SW_WAR
	.align		4
.L_27:
        /*00b4*/ 	.byte	0x04, 0x36
        /*00b6*/ 	.short	(.L_29 - .L_28)
.L_28:
        /*00b8*/ 	.word	0x00000008
.L_29:


//--------------------- .nv.callgraph             --------------------------
	.section	.nv.callgraph,"",@"SHT_CUDA_CALLGRAPH"
	.align	4
	.sectionentsize	8
	.align		4
        /*0000*/ 	.word	0x00000000
	.align		4
        /*0004*/ 	.word	0xffffffff
	.align		4
        /*0008*/ 	.word	0x00000000
	.align		4
        /*000c*/ 	.word	0xfffffffe
	.align		4
        /*0010*/ 	.word	0x00000000
	.align		4
        /*0014*/ 	.word	0xfffffffd
	.align		4
        /*0018*/ 	.word	0x00000000
	.align		4
        /*001c*/ 	.word	0xfffffffc


//--------------------- .text._Z11i8gemm64x64PKaS0_Piiiiii --------------------------
	.section	.text._Z11i8gemm64x64PKaS0_Piiiiii,"ax",@progbits
	.align	128
        .global         _Z11i8gemm64x64PKaS0_Piiiiii
        .type           _Z11i8gemm64x64PKaS0_Piiiiii,@function
        .size           _Z11i8gemm64x64PKaS0_Piiiiii,(.L_x_5 - _Z11i8gemm64x64PKaS0_Piiiiii)
        .other          _Z11i8gemm64x64PKaS0_Piiiiii,@"STO_CUDA_ENTRY STV_DEFAULT"
_Z11i8gemm64x64PKaS0_Piiiiii:
.text._Z11i8gemm64x64PKaS0_Piiiiii:
[----:B------:R-:W-:Y:S01]  /*0000*/  LDC R1, c[0x0][0x37c] ;  /* 0x0000df00ff017b82 */ /* 0x000fe20000000800 */
[----:B------:R-:W0:Y:S07]  /*0010*/  S2R R0, SR_TID.Y ;  /* 0x0000000000007919 */ /* 0x000e2e0000002200 */
[----:B------:R-:W1:Y:S01]  /*0020*/  LDC R4, c[0x0][0x3a0] ;  /* 0x0000e800ff047b82 */ /* 0x000e620000000800 */
[----:B------:R-:W0:Y:S01]  /*0030*/  LDCU UR4, c[0x0][0x364] ;  /* 0x00006c80ff0477ac */ /* 0x000e220008000800 */
[----:B------:R-:W-:Y:S01]  /*0040*/  CS2R R12, SRZ ;  /* 0x00000000000c7805 */ /* 0x000fe2000001ff00 */
[----:B------:R-:W0:Y:S01]  /*0050*/  S2R R3, SR_TID.X ;  /* 0x0000000000037919 */ /* 0x000e220000002100 */
[----:B------:R-:W-:Y:S01]  /*0060*/  CS2R R14, SRZ ;  /* 0x00000000000e7805 */ /* 0x000fe2000001ff00 */
[----:B------:R-:W2:Y:S01]  /*0070*/  LDCU.64 UR6, c[0x0][0x358] ;  /* 0x00006b00ff0677ac */ /* 0x000ea20008000a00 */
[----:B------:R-:W-:Y:S01]  /*0080*/  CS2R R8, SRZ ;  /* 0x0000000000087805 */ /* 0x000fe2000001ff00 */
[----:B------:R-:W3:Y:S01]  /*0090*/  S2R R22, SR_CTAID.Y ;  /* 0x0000000000167919 */ /* 0x000ee20000002600 */
[----:B------:R-:W-:Y:S01]  /*00a0*/  CS2R R10, SRZ ;  /* 0x00000000000a7805 */ /* 0x000fe2000001ff00 */
[----:B------:R-:W4:Y:S01]  /*00b0*/  S2R R2, SR_CTAID.X ;  /* 0x0000000000027919 */ /* 0x000f220000002500 */
[----:B-1----:R-:W-:Y:S01]  /*00c0*/  ISETP.GE.AND P0, PT, R4, 0x1, PT ;  /* 0x000000010400780c */ /* 0x002fe20003f06270 */
[----:B0-----:R-:W-:-:S02]  /*00d0*/  IMAD R0, R0, UR4, R3 ;  /* 0x0000000400007c24 */ /* 0x001fc4000f8e0203 */
[----:B---3--:R-:W-:-:S03]  /*00e0*/  IMAD.SHL.U32 R22, R22, 0x40, RZ ;  /* 0x0000004016167824 */ /* 0x008fc600078e00ff */
[C---:B------:R-:W-:Y:S02]  /*00f0*/  SHF.R.U64 R3, R0.reuse, 0x3, RZ ;  /* 0x0000000300037819 */ /* 0x040fe400000012ff */
[----:B------:R-:W-:Y:S02]  /*0100*/  SHF.R.U64 R23, R0, 0x1, RZ ;  /* 0x0000000100177819 */ /* 0x000fe400000012ff */
[----:B------:R-:W-:Y:S02]  /*0110*/  LOP3.LUT R3, R3, 0x7fff0, RZ, 0xc0, !PT ;  /* 0x0007fff003037812 */ /* 0x000fe400078ec0ff */
[----:B------:R-:W-:Y:S02]  /*0120*/  LOP3.LUT R22, R22, 0x30, R23, 0xf8, !PT ;  /* 0x0000003016167812 */ /* 0x000fe400078ef817 */
[----:B----4-:R-:W-:-:S05]  /*0130*/  LEA R3, P1, R2, R3, 0x6 ;  /* 0x0000000302037211 */ /* 0x010fca00078230ff */
[----:B------:R-:W-:Y:S01]  /*0140*/  IMAD.X R2, RZ, RZ, RZ, P1 ;  /* 0x000000ffff027224 */ /* 0x000fe200008e06ff */
[----:B--2---:R-:W-:Y:S07]  /*0150*/  @!P0 BRA `(.L_x_0) ;  /* 0x0000000c00a48947 */ /* 0x004fee0003800000 */
[C---:B------:R-:W-:Y:S01]  /*0160*/  ISETP.GE.U32.AND P0, PT, R4.reuse, 0x31, PT ;  /* 0x000000310400780c */ /* 0x040fe20003f06070 */
[----:B------:R-:W-:Y:S01]  /*0170*/  VIADD R0, R4, 0xffffffff ;  /* 0xffffffff04007836 */ /* 0x000fe20000000000 */
[----:B------:R-:W-:Y:S01]  /*0180*/  UMOV UR4, URZ ;  /* 0x000000ff00047c82 */ /* 0x000fe20008000000 */
[-C--:B------:R-:W-:Y:S01]  /*0190*/  IMAD R5, R2, R4.reuse, RZ ;  /* 0x0000000402057224 */ /* 0x080fe200078e02ff */
[----:B------:R-:W-:Y:S01]  /*01a0*/  CS2R R10, SRZ ;  /* 0x00000000000a7805 */ /* 0x000fe2000001ff00 */
[----:B------:R-:W-:Y:S01]  /*01b0*/  IMAD.WIDE.U32 R6, R3, R4, RZ ;  /* 0x0000000403067225 */ /* 0x000fe200078e00ff */
[----:B------:R-:W-:Y:S02]  /*01c0*/  CS2R R8, SRZ ;  /* 0x0000000000087805 */ /* 0x000fe4000001ff00 */
[----:B------:R-:W-:Y:S02]  /*01d0*/  CS2R R14, SRZ ;  /* 0x00000000000e7805 */ /* 0x000fe4000001ff00 */
[----:B------:R-:W-:Y:S01]  /*01e0*/  CS2R R12, SRZ ;  /* 0x00000000000c7805 */ /* 0x000fe2000001ff00 */
[----:B------:R-:W-:Y:S01]  /*01f0*/  IMAD.IADD R5, R7, 0x1, R5 ;  /* 0x0000000107057824 */ /* 0x000fe200078e0205 */
[----:B------:R-:W-:Y:S01]  /*0200*/  LEA.HI R16, R0, 0x1, RZ, 0x1c ;  /* 0x0000000100107811 */ /* 0x000fe200078fe0ff */
[----:B------:R-:W-:Y:S06]  /*0210*/  @!P0 BRA `(.L_x_1) ;  /* 0x0000000800848947 */ /* 0x000fec0003800000 */
[----:B------:R-:W0:Y:S01]  /*0220*/  S2R R8, SR_LANEID ;  /* 0x0000000000087919 */ /* 0x000e220000000000 */
[----:B------:R-:W1:Y:S01]  /*0230*/  LDC R0, c[0x0][0x39c] ;  /* 0x0000e700ff007b82 */ /* 0x000e620000000800 */
[----:B------:R-:W2:Y:S01]  /*0240*/  LDCU.64 UR4, c[0x0][0x380] ;  /* 0x00007000ff0477ac */ /* 0x000ea20008000a00 */
[----:B------:R-:W-:Y:S01]  /*0250*/  IMAD.MOV.U32 R9, RZ, RZ, RZ ;  /* 0x000000ffff097224 */ /* 0x000fe200078e00ff */
[----:B------:R-:W-:Y:S01]  /*0260*/  LOP3.LUT R16, R16, 0x1ffffffc, RZ, 0xc0, !PT ;  /* 0x1ffffffc10107812 */ /* 0x000fe200078ec0ff */
[----:B------:R-:W-:Y:S01]  /*0270*/  IMAD.MOV.U32 R31, RZ, RZ, RZ ;  /* 0x000000ffff1f7224 */ /* 0x000fe200078e00ff */
[----:B------:R-:W-:Y:S01]  /*0280*/  CS2R R10, SRZ ;  /* 0x00000000000a7805 */ /* 0x000fe2000001ff00 */
[----:B------:R-:W-:Y:S01]  /*0290*/  IMAD.MOV.U32 R7, RZ, RZ, RZ ;  /* 0x000000ffff077224 */ /* 0x000fe200078e00ff */
[----:B------:R-:W-:Y:S02]  /*02a0*/  CS2R R14, SRZ ;  /* 0x00000000000e7805 */ /* 0x000fe4000001ff00 */
[----:B------:R-:W-:-:S02]  /*02b0*/  CS2R R12, SRZ ;  /* 0x00000000000c7805 */ /* 0x000fc4000001ff00 */
[----:B------:R-:W-:Y:S01]  /*02c0*/  IADD3 R16, PT, PT, -R16, RZ, RZ ;  /* 0x000000ff10107210 */ /* 0x000fe20007ffe1ff */
[----:B------:R-:W3:Y:S01]  /*02d0*/  LDCU.64 UR8, c[0x0][0x388] ;  /* 0x00007100ff0877ac */ /* 0x000ee20008000a00 */
[----:B--2---:R-:W-:Y:S01]  /*02e0*/  IADD3 R6, P0, PT, R6, UR4, RZ ;  /* 0x0000000406067c10 */ /* 0x004fe2000ff1e0ff */
[----:B------:R-:W-:-:S03]  /*02f0*/  UMOV UR4, URZ ;  /* 0x000000ff00047c82 */ /* 0x000fc60008000000 */
[----:B------:R-:W-:Y:S01]  /*0300*/  IADD3.X R5, PT, PT, R5, UR5, RZ, P0, !PT ;  /* 0x0000000505057c10 */ /* 0x000fe200087fe4ff */
[C---:B-1----:R-:W-:Y:S02]  /*0310*/  IMAD R19, R0.reuse, 0x30, RZ ;  /* 0x0000003000137824 */ /* 0x042fe400078e02ff */
[C---:B------:R-:W-:Y:S02]  /*0320*/  IMAD.SHL.U32 R18, R0.reuse, 0x20, RZ ;  /* 0x0000002000127824 */ /* 0x040fe400078e00ff */
[----:B------:R-:W-:Y:S01]  /*0330*/  IMAD.SHL.U32 R17, R0, 0x10, RZ ;  /* 0x0000001000117824 */ /* 0x000fe200078e00ff */
[----:B0-----:R-:W-:Y:S02]  /*0340*/  SHF.L.U32 R30, R8, 0x2, RZ ;  /* 0x00000002081e7819 */ /* 0x001fe400000006ff */
[----:B------:R-:W-:Y:S02]  /*0350*/  SHF.R.U32.HI R8, RZ, 0x2, R8 ;  /* 0x00000002ff087819 */ /* 0x000fe40000011608 */
[----:B------:R-:W-:-:S05]  /*0360*/  LOP3.LUT R30, R30, 0xc, RZ, 0xe2, !PT ;  /* 0x0000000c1e1e7812 */ /* 0x000fca00078ee2ff */
[----:B------:R-:W-:-:S04]  /*0370*/  IMAD.WIDE.U32 R24, R30, R0, R8 ;  /* 0x000000001e187225 */ /* 0x000fc800078e0008 */
[----:B------:R-:W-:-:S04]  /*0380*/  IMAD.WIDE.U32 R30, R8, R4, R30 ;  /* 0x00000004081e7225 */ /* 0x000fc800078e001e */
[----:B---3--:R-:W-:-:S07]  /*0390*/  IMAD.MOV.U32 R8, RZ, RZ, RZ ;  /* 0x000000ffff087224 */ /* 0x008fce00078e00ff */
.L_x_2:
[--C-:B------:R-:W-:Y:S02]  /*03a0*/  SHF.R.S32.HI R20, RZ, 0x1f, R7.reuse ;  /* 0x0000001fff147819 */ /* 0x100fe40000011407 */
[----:B------:R-:W-:-:S04]  /*03b0*/  IADD3 R21, P0, P1, R22, UR8, R7 ;  /* 0x0000000816157c10 */ /* 0x000fc8000f91e007 */
[----:B------:R-:W-:Y:S02]  /*03c0*/  IADD3.X R27, PT, PT, RZ, UR9, R20, P0, P1 ;  /* 0x00000009ff1b7c10 */ /* 0x000fe400087e2414 */
[----:B------:R-:W-:-:S05]  /*03d0*/  IADD3 R20, P0, PT, R24, R21, RZ ;  /* 0x0000001518147210 */ /* 0x000fca0007f1e0ff */
[----:B------:R-:W-:Y:S01]  /*03e0*/  IMAD.X R21, R25, 0x1, R27, P0 ;  /* 0x0000000119157824 */ /* 0x000fe200000e061b */
[----:B------:R-:W-:-:S04]  /*03f0*/  IADD3 R26, P0, PT, R20, R0, RZ ;  /* 0x00000000141a7210 */ /* 0x000fc80007f1e0ff */
[----:B------:R-:W-:Y:S01]  /*0400*/  IADD3.X R27, PT, PT, RZ, R21, RZ, P0, !PT ;  /* 0x00000015ff1b7210 */ /* 0x000fe200007fe4ff */
[----:B------:R-:W2:Y:S04]  /*0410*/  LDG.E.U8 R33, desc[UR6][R20.64+0x8] ;  /* 0x0000080614217981 */ /* 0x000ea8000c1e1100 */
[----:B------:R-:W2:Y:S04]  /*0420*/  LDG.E.U8 R34, desc[UR6][R26.64+0x8] ;  /* 0x000008061a227981 */ /* 0x000ea8000c1e1100 */
[----:B------:R-:W3:Y:S04]  /*0430*/  LDG.E.U8 R35, desc[UR6][R20.64] ;  /* 0x0000000614237981 */ /* 0x000ee8000c1e1100 */
[----:B------:R0:W3:Y:S02]  /*0440*/  LDG.E.U8 R36, desc[UR6][R26.64] ;  /* 0x000000061a247981 */ /* 0x0000e4000c1e1100 */
[----:B0-----:R-:W-:-:S04]  /*0450*/  IMAD.WIDE.U32 R26, R0, 0x2, R20 ;  /* 0x00000002001a7825 */ /* 0x001fc800078e0014 */
[----:B------:R-:W-:Y:S01]  /*0460*/  IMAD.WIDE.U32 R20, R0, 0x3, R20 ;  /* 0x0000000300147825 */ /* 0x000fe200078e0014 */
[----:B------:R-:W4:Y:S04]  /*0470*/  LDG.E.U8 R28, desc[UR6][R26.64] ;  /* 0x000000061a1c7981 */ /* 0x000f28000c1e1100 */
[----:B------:R-:W4:Y:S01]  /*0480*/  LDG.E.U8 R29, desc[UR6][R20.64] ;  /* 0x00000006141d7981 */ /* 0x000f22000c1e1100 */
[----:B------:R-:W-:-:S03]  /*0490*/  IADD3 R37, P0, P1, R22, UR8, R17 ;  /* 0x0000000816257c10 */ /* 0x000fc6000f91e011 */
[----:B------:R0:W5:Y:S04]  /*04a0*/  LDG.E.U8 R32, desc[UR6][R20.64+0x8] ;  /* 0x0000080614207981 */ /* 0x000168000c1e1100 */
[----:B------:R-:W5:Y:S01]  /*04b0*/  LDG.E.U8 R27, desc[UR6][R26.64+0x8] ;  /* 0x000008061a1b7981 */ /* 0x000f62000c1e1100 */
[----:B--2---:R-:W-:Y:S01]  /*04c0*/  IMAD R34, R34, 0x100, R33 ;  /* 0x0000010022227824 */ /* 0x004fe200078e0221 */
[----:B------:R-:W-:-:S04]  /*04d0*/  SHF.R.S32.HI R33, RZ, 0x1f, R17 ;  /* 0x0000001fff217819 */ /* 0x000fc80000011411 */
[----:B------:R-:W-:Y:S01]  /*04e0*/  IADD3.X R33, PT, PT, RZ, UR9, R33, P0, P1 ;  /* 0x00000009ff217c10 */ /* 0x000fe200087e2421 */
[----:B---3--:R-:W-:Y:S01]  /*04f0*/  IMAD R35, R36, 0x100, R35 ;  /* 0x0000010024237824 */ /* 0x008fe200078e0223 */
[----:B------:R-:W-:-:S04]  /*0500*/  IADD3 R36, P0, PT, R24, R37, RZ ;  /* 0x0000002518247210 */ /* 0x000fc80007f1e0ff */
[----:B------:R-:W-:Y:S02]  /*0510*/  IADD3.X R37, PT, PT, R25, R33, RZ, P0, !PT ;  /* 0x0000002119257210 */ /* 0x000fe400007fe4ff */
[----:B0-----:R-:W-:-:S03]  /*0520*/  IADD3 R20, P0, PT, R36, R0, RZ ;  /* 0x0000000024147210 */ /* 0x001fc60007f1e0ff */
[----:B------:R-:W2:Y:S02]  /*0530*/  LDG.E.U8 R26, desc[UR6][R36.64] ;  /* 0x00000006241a7981 */ /* 0x000ea4000c1e1100 */
[----:B------:R-:W-:Y:S02]  /*0540*/  IMAD.X R21, RZ, RZ, R37, P0 ;  /* 0x000000ffff157224 */ /* 0x000fe400000e0625 */
[----:B----4-:R-:W-:-:S03]  /*0550*/  IMAD R38, R29, 0x100, R28 ;  /* 0x000001001d267824 */ /* 0x010fc600078e021c */
[----:B------:R-:W2:Y:S01]  /*0560*/  LDG.E.U8 R28, desc[UR6][R20.64] ;  /* 0x00000006141c7981 */ /* 0x000ea2000c1e1100 */
[----:B-----5:R-:W-:-:S03]  /*0570*/  IMAD R29, R32, 0x100, R27 ;  /* 0x00000100201d7824 */ /* 0x020fc600078e021b */
[----:B------:R0:W3:Y:S04]  /*0580*/  LDG.E.U8 R27, desc[UR6][R20.64+0x8] ;  /* 0x00000806141b7981 */ /* 0x0000e8000c1e1100 */
[----:B------:R1:W3:Y:S01]  /*0590*/  LDG.E.U8 R32, desc[UR6][R36.64+0x8] ;  /* 0x0000080624207981 */ /* 0x0002e2000c1e1100 */
[----:B0-----:R-:W-:-:S04]  /*05a0*/  IMAD.WIDE.U32 R20, R0, 0x2, R36 ;  /* 0x0000000200147825 */ /* 0x001fc800078e0024 */
[----:B-1----:R-:W-:-:S05]  /*05b0*/  IMAD.WIDE.U32 R36, R0, 0x3, R36 ;  /* 0x0000000300247825 */ /* 0x002fca00078e0024 */
[----:B------:R-:W4:Y:S01]  /*05c0*/  LDG.E.U8 R33, desc[UR6][R36.64] ;  /* 0x0000000624217981 */ /* 0x000f22000c1e1100 */
[----:B--2---:R-:W-:Y:S01]  /*05d0*/  IMAD R26, R28, 0x100, R26 ;  /* 0x000001001c1a7824 */ /* 0x004fe200078e021a */
[----:B------:R-:W-:Y:S02]  /*05e0*/  PRMT R34, R34, 0x5410, R29 ;  /* 0x0000541022227816 */ /* 0x000fe4000000001d */
[----:B------:R-:W4:Y:S04]  /*05f0*/  LDG.E.U8 R28, desc[UR6][R20.64] ;  /* 0x00000006141c7981 */ /* 0x000f28000c1e1100 */
[----:B------:R0:W2:Y:S04]  /*0600*/  LDG.E.U8 R29, desc[UR6][R20.64+0x8] ;  /* 0x00000806141d7981 */ /* 0x0000a8000c1e1100 */
[----:B------:R-:W2:Y:S01]  /*0610*/  LDG.E.U8 R36, desc[UR6][R36.64+0x8] ;  /* 0x0000080624247981 */ /* 0x000ea2000c1e1100 */
[----:B---3--:R-:W-:-:S02]  /*0620*/  LEA R27, R27, R32, 0x8 ;  /* 0x000000201b1b7211 */ /* 0x008fc400078e40ff */
[----:B------:R-:W-:Y:S01]  /*0630*/  IADD3 R32, P0, PT, R30, R6, RZ ;  /* 0x000000061e207210 */ /* 0x000fe20007f1e0ff */
[----:B----4-:R-:W-:-:S04]  /*0640*/  IMAD R28, R33, 0x100, R28 ;  /* 0x00000100211c7824 */ /* 0x010fc800078e021c */
[----:B------:R-:W-:Y:S02]  /*0650*/  IMAD.X R33, R31, 0x1, R5, P0 ;  /* 0x000000011f217824 */ /* 0x000fe400000e0605 */
[----:B0-----:R-:W-:-:S06]  /*0660*/  IMAD.WIDE.U32 R20, R4, 0x8, R32 ;  /* 0x0000000804147825 */ /* 0x001fcc00078e0020 */
[----:B------:R-:W3:Y:S04]  /*0670*/  LDG.E R21, desc[UR6][R20.64] ;  /* 0x0000000614157981 */ /* 0x000ee8000c1e1900 */
[----:B------:R-:W3:Y:S01]  /*0680*/  LDG.E R20, desc[UR6][R32.64] ;  /* 0x0000000620147981 */ /* 0x000ee2000c1e1900 */
[----:B------:R-:W-:Y:S01]  /*0690*/  PRMT R35, R35, 0x5410, R38 ;  /* 0x0000541023237816 */ /* 0x000fe20000000026 */
[----:B--2---:R-:W-:Y:S01]  /*06a0*/  IMAD R29, R36, 0x100, R29 ;  /* 0x00000100241d7824 */ /* 0x004fe200078e021d */
[----:B------:R-:W-:Y:S02]  /*06b0*/  PRMT R28, R26, 0x5410, R28 ;  /* 0x000054101a1c7816 */ /* 0x000fe4000000001c */
[----:B------:R-:W-:Y:S02]  /*06c0*/  SHF.R.S32.HI R26, RZ, 0x1f, R18 ;  /* 0x0000001fff1a7819 */ /* 0x000fe40000011412 */
[----:B------:R-:W-:Y:S01]  /*06d0*/  PRMT R29, R27, 0x5410, R29 ;  /* 0x000054101b1d7816 */ /* 0x000fe2000000001d */
[----:B---3--:R-:W-:Y:S01]  /*06e0*/  IMMA.16816.S8.S8 R8, R20.ROW, R34.COL, R8 ;  /* 0x0000002214087237 */ /* 0x008fe20000405408 */
[----:B------:R-:W-:-:S07]  /*06f0*/  IADD3 R34, P1, PT, R30, R6, RZ ;  /* 0x000000061e227210 */ /* 0x000fce0007f3e0ff */
[----:B------:R-:W-:Y:S01]  /*0700*/  IMMA.16816.S8.S8 R12, R20.ROW, R35.COL, R12 ;  /* 0x00000023140c7237 */ /* 0x000fe2000040540c */
[----:B------:R-:W-:Y:S02]  /*0710*/  IADD3 R20, P0, PT, R34, 0x10, RZ ;  /* 0x0000001022147810 */ /* 0x000fe40007f1e0ff */
[----:B------:R-:W-:-:S05]  /*0720*/  IADD3.X R34, PT, PT, R31, R5, RZ, P1, !PT ;  /* 0x000000051f227210 */ /* 0x000fca0000ffe4ff */
[----:B------:R-:W-:Y:S01]  /*0730*/  IMAD.X R21, RZ, RZ, R34, P0 ;  /* 0x000000ffff157224 */ /* 0x000fe200000e0622 */
[----:B------:R-:W-:-:S04]  /*0740*/  IADD3 R37, P0, P1, R22, UR8, R18 ;  /* 0x0000000816257c10 */ /* 0x000fc8000f91e012 */
[----:B------:R-:W-:Y:S02]  /*0750*/  IADD3.X R27, PT, PT, RZ, UR9, R26, P0, P1 ;  /* 0x00000009ff1b7c10 */ /* 0x000fe400087e241a */
[----:B------:R-:W-:Y:S01]  /*0760*/  IADD3 R36, P0, PT, R24, R37, RZ ;  /* 0x0000002518247210 */ /* 0x000fe20007f1e0ff */
[----:B------:R-:W-:-:S04]  /*0770*/  IMAD.WIDE.U32 R20, R4, 0x8, R20 ;  /* 0x0000000804147825 */ /* 0x000fc800078e0014 */
[----:B------:R-:W-:Y:S01]  /*0780*/  IMAD.X R37, R25, 0x1, R27, P0 ;  /* 0x0000000119257824 */ /* 0x000fe200000e061b */
[----:B------:R-:W-:Y:S01]  /*0790*/  IADD3 R34, P0, PT, R36, R0, RZ ;  /* 0x0000000024227210 */ /* 0x000fe20007f1e0ff */
[----:B------:R-:W2:Y:S04]  /*07a0*/  LDG.E R21, desc[UR6][R20.64] ;  /* 0x0000000614157981 */ /* 0x000ea8000c1e1900 */
[----:B------:R-:W-:Y:S01]  /*07b0*/  IMAD.X R35, RZ, RZ, R37, P0 ;  /* 0x000000ffff237224 */ /* 0x000fe200000e0625 */
[----:B------:R-:W3:Y:S04]  /*07c0*/  LDG.E.U8 R27, desc[UR6][R36.64] ;  /* 0x00000006241b7981 */ /* 0x000ee8000c1e1100 */
[----:B------:R-:W3:Y:S04]  /*07d0*/  LDG.E.U8 R26, desc[UR6][R34.64] ;  /* 0x00000006221a7981 */ /* 0x000ee8000c1e1100 */
[----:B------:R-:W2:Y:S01]  /*07e0*/  LDG.E R20, desc[UR6][R32.64+0x10] ;  /* 0x0000100620147981 */ /* 0x000ea2000c1e1900 */
[----:B---3--:R-:W-:-:S03]  /*07f0*/  LEA R26, R26, R27, 0x8 ;  /* 0x0000001b1a1a7211 */ /* 0x008fc600078e40ff */
[----:B------:R0:W3:Y:S01]  /*0800*/  LDG.E.U8 R27, desc[UR6][R36.64+0x8] ;  /* 0x00000806241b7981 */ /* 0x0000e2000c1e1100 */
[C---:B--2---:R-:W-:Y:S03]  /*0810*/  IMMA.16816.S8.S8 R12, R20.reuse.ROW, R28.COL, R12 ;  /* 0x0000001c140c7237 */ /* 0x044fe6000040540c */
[----:B------:R-:W3:Y:S05]  /*0820*/  LDG.E.U8 R28, desc[UR6][R34.64+0x8] ;  /* 0x00000806221c7981 */ /* 0x000eea000c1e1100 */
[----:B------:R-:W-:Y:S01]  /*0830*/  IMMA.16816.S8.S8 R8, R20.ROW, R29.COL, R8 ;  /* 0x0000001d14087237 */ /* 0x000fe20000405408 */
[----:B------:R-:W-:-:S04]  /*0840*/  IMAD.WIDE.U32 R20, R0, 0x2, R36 ;  /* 0x0000000200147825 */ /* 0x000fc800078e0024 */
[----:B0-----:R-:W-:Y:S01]  /*0850*/  IMAD.WIDE.U32 R36, R0, 0x3, R36 ;  /* 0x0000000300247825 */ /* 0x001fe200078e0024 */
[----:B------:R-:W2:Y:S04]  /*0860*/  LDG.E.U8 R29, desc[UR6][R20.64] ;  /* 0x00000006141d7981 */ /* 0x000ea8000c1e1100 */
[----:B------:R-:W2:Y:S04]  /*0870*/  LDG.E.U8 R40, desc[UR6][R36.64] ;  /* 0x0000000624287981 */ /* 0x000ea8000c1e1100 */
[----:B------:R0:W4:Y:S04]  /*0880*/  LDG.E.U8 R38, desc[UR6][R20.64+0x8] ;  /* 0x0000080614267981 */ /* 0x000128000c1e1100 */
[----:B------:R1:W4:Y:S01]  /*0890*/  LDG.E.U8 R39, desc[UR6][R36.64+0x8] ;  /* 0x0000080624277981 */ /* 0x000322000c1e1100 */
[----:B---3--:R-:W-:Y:S01]  /*08a0*/  IMAD R28, R28, 0x100, R27 ;  /* 0x000001001c1c7824 */ /* 0x008fe200078e021b */
[----:B------:R-:W-:-:S04]  /*08b0*/  IADD3 R27, P1, PT, R30, R6, RZ ;  /* 0x000000061e1b7210 */ /* 0x000fc80007f3e0ff */
[----:B0-----:R-:W-:Y:S02]  /*08c0*/  IADD3 R20, P0, PT, R27, 0x20, RZ ;  /* 0x000000201b147810 */ /* 0x001fe40007f1e0ff */
[----:B------:R-:W-:Y:S01]  /*08d0*/  IADD3.X R27, PT, PT, R31, R5, RZ, P1, !PT ;  /* 0x000000051f1b7210 */ /* 0x000fe20000ffe4ff */
[----:B--2---:R-:W-:-:S04]  /*08e0*/  IMAD R29, R40, 0x100, R29 ;  /* 0x00000100281d7824 */ /* 0x004fc800078e021d */
[----:B------:R-:W-:Y:S01]  /*08f0*/  IMAD.X R21, RZ, RZ, R27, P0 ;  /* 0x000000ffff157224 */ /* 0x000fe200000e061b */
[----:B------:R-:W-:Y:S02]  /*0900*/  IADD3 R35, P0, P1, R22, UR8, R19 ;  /* 0x0000000816237c10 */ /* 0x000fe4000f91e013 */
[----:B------:R-:W-:Y:S02]  /*0910*/  PRMT R29, R26, 0x5410, R29 ;  /* 0x000054101a1d7816 */ /* 0x000fe4000000001d */
[----:B------:R-:W-:-:S04]  /*0920*/  SHF.R.S32.HI R26, RZ, 0x1f, R19 ;  /* 0x0000001fff1a7819 */ /* 0x000fc80000011413 */
[----:B------:R-:W-:Y:S02]  /*0930*/  IADD3.X R27, PT, PT, RZ, UR9, R26, P0, P1 ;  /* 0x00000009ff1b7c10 */ /* 0x000fe400087e241a */
[----:B------:R-:W-:Y:S01]  /*0940*/  IADD3 R34, P0, PT, R24, R35, RZ ;  /* 0x0000002318227210 */ /* 0x000fe20007f1e0ff */
[----:B------:R-:W-:-:S04]  /*0950*/  IMAD.WIDE.U32 R20, R4, 0x8, R20 ;  /* 0x0000000804147825 */ /* 0x000fc800078e0014 */
[----:B------:R-:W-:Y:S01]  /*0960*/  IMAD.X R35, R25, 0x1, R27, P0 ;  /* 0x0000000119237824 */ /* 0x000fe200000e061b */
[----:B-1----:R-:W-:Y:S01]  /*0970*/  IADD3 R36, P0, PT, R34, R0, RZ ;  /* 0x0000000022247210 */ /* 0x002fe20007f1e0ff */
[----:B------:R-:W2:Y:S04]  /*0980*/  LDG.E R21, desc[UR6][R20.64] ;  /* 0x0000000614157981 */ /* 0x000ea8000c1e1900 */
[----:B------:R-:W-:Y:S01]  /*0990*/  IMAD.X R37, RZ, RZ, R35, P0 ;  /* 0x000000ffff257224 */ /* 0x000fe200000e0623 */
[----:B------:R-:W3:Y:S04]  /*09a0*/  LDG.E.U8 R27, desc[UR6][R34.64] ;  /* 0x00000006221b7981 */ /* 0x000ee8000c1e1100 */
[----:B------:R-:W3:Y:S04]  /*09b0*/  LDG.E.U8 R26, desc[UR6][R36.64] ;  /* 0x00000006241a7981 */ /* 0x000ee8000c1e1100 */
[----:B------:R-:W2:Y:S01]  /*09c0*/  LDG.E R20, desc[UR6][R32.64+0x20] ;  /* 0x0000200620147981 */ /* 0x000ea2000c1e1900 */
[----:B----4-:R-:W-:-:S05]  /*09d0*/  IMAD R39, R39, 0x100, R38 ;  /* 0x0000010027277824 */ /* 0x010fca00078e0226 */
[----:B------:R-:W-:Y:S01]  /*09e0*/  PRMT R28, R28, 0x5410, R39 ;  /* 0x000054101c1c7816 */ /* 0x000fe20000000027 */
[--C-:B------:R-:W-:Y:S01]  /*09f0*/  IMAD.WIDE.U32 R38, R0, 0x2, R34.reuse ;  /* 0x0000000200267825 */ /* 0x100fe200078e0022 */
[----:B------:R-:W-:Y:S01]  /*0a00*/  IADD3 R40, P1, PT, R30, R6, RZ ;  /* 0x000000061e287210 */ /* 0x000fe20007f3e0ff */
[C---:B--2---:R-:W-:Y:S08]  /*0a10*/  IMMA.16816.S8.S8 R12, R20.reuse.ROW, R29.COL, R12 ;  /* 0x0000001d140c7237 */ /* 0x044ff0000040540c */
[----:B------:R-:W-:Y:S01]  /*0a20*/  IMMA.16816.S8.S8 R8, R20.ROW, R28.COL, R8 ;  /* 0x0000001c14087237 */ /* 0x000fe20000405408 */
[----:B------:R-:W-:Y:S01]  /*0a30*/  IMAD.WIDE.U32 R20, R0, 0x3, R34 ;  /* 0x0000000300147825 */ /* 0x000fe200078e0022 */
[----:B------:R3:W2:Y:S04]  /*0a40*/  LDG.E.U8 R28, desc[UR6][R36.64+0x8] ;  /* 0x00000806241c7981 */ /* 0x0006a8000c1e1100 */
[----:B------:R-:W4:Y:S01]  /*0a50*/  LDG.E.U8 R29, desc[UR6][R20.64+0x8] ;  /* 0x00000806141d7981 */ /* 0x000f22000c1e1100 */
[----:B---3--:R-:W-:-:S03]  /*0a60*/  LEA R36, R26, R27, 0x8 ;  /* 0x0000001b1a247211 */ /* 0x008fc600078e40ff */
[----:B------:R-:W2:Y:S01]  /*0a70*/  LDG.E.U8 R26, desc[UR6][R34.64+0x8] ;  /* 0x00000806221a7981 */ /* 0x000ea2000c1e1100 */
[----:B------:R-:W-:-:S03]  /*0a80*/  IMAD.X R37, R31, 0x1, R5, P1 ;  /* 0x000000011f257824 */ /* 0x000fc600008e0605 */
[----:B------:R-:W4:Y:S04]  /*0a90*/  LDG.E.U8 R27, desc[UR6][R38.64+0x8] ;  /* 0x00000806261b7981 */ /* 0x000f28000c1e1100 */
[----:B------:R-:W3:Y:S04]  /*0aa0*/  LDG.E.U8 R35, desc[UR6][R20.64] ;  /* 0x0000000614237981 */ /* 0x000ee8000c1e1100 */
[----:B------:R-:W3:Y:S04]  /*0ab0*/  LDG.E.U8 R34, desc[UR6][R38.64] ;  /* 0x0000000626227981 */ /* 0x000ee8000c1e1100 */
[----:B------:R0:W5:Y:S02]  /*0ac0*/  LDG.E R20, desc[UR6][R32.64+0x30] ;  /* 0x0000300620147981 */ /* 0x000164000c1e1900 */
[----:B0-----:R-:W-:-:S05]  /*0ad0*/  IADD3 R32, P0, PT, R40, 0x30, RZ ;  /* 0x0000003028207810 */ /* 0x001fca0007f1e0ff */
[----:B------:R-:W-:Y:S02]  /*0ae0*/  IMAD.X R33, RZ, RZ, R37, P0 ;  /* 0x000000ffff217224 */ /* 0x000fe400000e0625 */
[----:B------:R-:W-:-:S05]  /*0af0*/  IMAD.WIDE.U32 R32, R4, 0x8, R32 ;  /* 0x0000000804207825 */ /* 0x000fca00078e0020 */
[----:B------:R-:W5:Y:S01]  /*0b00*/  LDG.E R21, desc[UR6][R32.64] ;  /* 0x0000000620157981 */ /* 0x000f62000c1e1900 */
[----:B------:R-:W-:-:S05]  /*0b10*/  VIADD R16, R16, 0x4 ;  /* 0x0000000410107836 */ /* 0x000fca0000000000 */
[----:B------:R-:W-:Y:S02]  /*0b20*/  ISETP.NE.AND P0, PT, R16, RZ, PT ;  /* 0x000000ff1000720c */ /* 0x000fe40003f05270 */
[----:B------:R-:W-:Y:S01]  /*0b30*/  IADD3 R6, P1, PT, R6, 0x40, RZ ;  /* 0x0000004006067810 */ /* 0x000fe20007f3e0ff */
[----:B------:R-:W-:Y:S01]  /*0b40*/  UIADD3 UR4, UPT, UPT, UR4, 0x40, URZ ;  /* 0x0000004004047890 */ /* 0x000fe2000fffe0ff */
[C---:B------:R-:W-:Y:S01]  /*0b50*/  IMAD R19, R0.reuse, 0x40, R19 ;  /* 0x0000004000137824 */ /* 0x040fe200078e0213 */
[C---:B------:R-:W-:Y:S01]  /*0b60*/  LEA R18, R0.reuse, R18, 0x6 ;  /* 0x0000001200127211 */ /* 0x040fe200078e30ff */
[C---:B------:R-:W-:Y:S02]  /*0b70*/  IMAD R17, R0.reuse, 0x40, R17 ;  /* 0x0000004000117824 */ /* 0x040fe400078e0211 */
[----:B------:R-:W-:Y:S02]  /*0b80*/  IMAD R7, R0, 0x40, R7 ;  /* 0x0000004000077824 */ /* 0x000fe400078e0207 */
[----:B------:R-:W-:Y:S01]  /*0b90*/  IMAD.X R5, RZ, RZ, R5, P1 ;  /* 0x000000ffff057224 */ /* 0x000fe200008e0605 */
[----:B--2---:R-:W-:Y:S01]  /*0ba0*/  LEA R26, R28, R26, 0x8 ;  /* 0x0000001a1c1a7211 */ /* 0x004fe200078e40ff */
[----:B----4-:R-:W-:-:S05]  /*0bb0*/  IMAD R27, R29, 0x100, R27 ;  /* 0x000001001d1b7824 */ /* 0x010fca00078e021b */
[----:B------:R-:W-:Y:S01]  /*0bc0*/  PRMT R26, R26, 0x5410, R27 ;  /* 0x000054101a1a7816 */ /* 0x000fe2000000001b */
[----:B---3--:R-:W-:-:S05]  /*0bd0*/  IMAD R35, R35, 0x100, R34 ;  /* 0x0000010023237824 */ /* 0x008fca00078e0222 */
[----:B------:R-:W-:-:S07]  /*0be0*/  PRMT R35, R36, 0x5410, R35 ;  /* 0x0000541024237816 */ /* 0x000fce0000000023 */
[C---:B-----5:R-:W-:Y:S08]  /*0bf0*/  IMMA.16816.S8.S8 R12, R20.reuse.ROW, R35.COL, R12 ;  /* 0x00000023140c7237 */ /* 0x060ff0000040540c */
[----:B------:R-:W-:Y:S01]  /*0c00*/  IMMA.16816.S8.S8 R8, R20.ROW, R26.COL, R8 ;  /* 0x0000001a14087237 */ /* 0x000fe20000405408 */
[----:B------:R-:W-:-:S04]  /*0c10*/  NOP ;  /* 0x0000000000007918 */ /* 0x000fc80000000000 */
[----:B------:R-:W-:-:S15]  /*0c20*/  @P0 BRA `(.L_x_2) ;  /* 0xfffffff400dc0947 */ /* 0x000fde000383ffff */
.L_x_1:
[----:B------:R-:W-:-:S04]  /*0c30*/  IADD3 R0, PT, PT, R4, -0x1, RZ ;  /* 0xffffffff04007810 */ /* 0x000fc80007ffe0ff */
[----:B------:R-:W-:-:S04]  /*0c40*/  LEA.HI R0, R0, 0x1, RZ, 0x1c ;  /* 0x0000000100007811 */ /* 0x000fc800078fe0ff */
[----:B------:R-:W-:-:S04]  /*0c50*/  LOP3.LUT R0, R0, 0x3, RZ, 0xc0, !PT ;  /* 0x0000000300007812 */ /* 0x000fc800078ec0ff */
[----:B------:R-:W-:-:S13]  /*0c60*/  ISETP.NE.AND P0, PT, R0, RZ, PT ;  /* 0x000000ff0000720c */ /* 0x000fda0003f05270 */
[----:B------:R-:W-:Y:S05]  /*0c70*/  @!P0 BRA `(.L_x_0) ;  /* 0x0000000000dc8947 */ /* 0x000fea0003800000 */
[----:B------:R-:W0:Y:S01]  /*0c80*/  S2R R24, SR_LANEID ;  /* 0x0000000000187919 */ /* 0x000e220000000000 */
[----:B------:R-:W1:Y:S01]  /*0c90*/  LDC.64 R16, c[0x0][0x380] ;  /* 0x0000e000ff107b82 */ /* 0x000e620000000a00 */
[-C--:B------:R-:W-:Y:S01]  /*0ca0*/  IMAD R5, R2, R4.reuse, RZ ;  /* 0x0000000402057224 */ /* 0x080fe200078e02ff */
[----:B------:R-:W-:Y:S01]  /*0cb0*/  MOV R25, RZ ;  /* 0x000000ff00197202 */ /* 0x000fe20000000f00 */
[----:B------:R-:W-:Y:S01]  /*0cc0*/  IMAD.WIDE.U32 R18, R3, R4, RZ ;  /* 0x0000000403127225 */ /* 0x000fe200078e00ff */
[----:B------:R-:W2:Y:S03]  /*0cd0*/  LDCU.64 UR8, c[0x0][0x388] ;  /* 0x00007100ff0877ac */ /* 0x000ea60008000a00 */
[----:B------:R-:W-:Y:S01]  /*0ce0*/  IMAD.IADD R20, R19, 0x1, R5 ;  /* 0x0000000113147824 */ /* 0x000fe200078e0205 */
[----:B------:R-:W3:Y:S01]  /*0cf0*/  LDC R6, c[0x0][0x39c] ;  /* 0x0000e700ff067b82 */ /* 0x000ee20000000800 */
[----:B------:R-:W-:-:S02]  /*0d00*/  IMAD.MOV.U32 R19, RZ, RZ, RZ ;  /* 0x000000ffff137224 */ /* 0x000fc400078e00ff */
[----:B------:R-:W-:Y:S01]  /*0d10*/  IMAD.MOV R0, RZ, RZ, -R0 ;  /* 0x000000ffff007224 */ /* 0x000fe200078e0a00 */
[----:B-1----:R-:W-:-:S04]  /*0d20*/  IADD3 R5, P0, P1, R18, UR4, R16 ;  /* 0x0000000412057c10 */ /* 0x002fc8000f91e010 */
[----:B------:R-:W-:Y:S01]  /*0d30*/  IADD3.X R16, PT, PT, R20, R17, RZ, P0, P1 ;  /* 0x0000001114107210 */ /* 0x000fe200007e24ff */
[----:B0-----:R-:W-:Y:S01]  /*0d40*/  IMAD.SHL.U32 R7, R24, 0x4, RZ ;  /* 0x0000000418077824 */ /* 0x001fe200078e00ff */
[----:B------:R-:W-:-:S04]  /*0d50*/  SHF.R.U32.HI R24, RZ, 0x2, R24 ;  /* 0x00000002ff187819 */ /* 0x000fc80000011618 */
[----:B------:R-:W-:Y:S01]  /*0d60*/  LOP3.LUT R18, R7, 0xc, RZ, 0xe2, !PT ;  /* 0x0000000c07127812 */ /* 0x000fe200078ee2ff */
[----:B---3--:R-:W-:-:S04]  /*0d70*/  IMAD R7, R6, UR4, RZ ;  /* 0x0000000406077c24 */ /* 0x008fc8000f8e02ff */
[----:B------:R-:W-:-:S04]  /*0d80*/  IMAD.WIDE.U32 R20, R24, R4, R18 ;  /* 0x0000000418147225 */ /* 0x000fc800078e0012 */
[----:B--2---:R-:W-:-:S07]  /*0d90*/  IMAD.WIDE.U32 R18, R18, R6, R24 ;  /* 0x0000000612127225 */ /* 0x004fce00078e0018 */
.L_x_3:
[--C-:B------:R-:W-:Y:S02]  /*0da0*/  IADD3 R27, P0, P1, R22, UR8, R7.reuse ;  /* 0x00000008161b7c10 */ /* 0x100fe4000f91e007 */
[----:B------:R-:W-:Y:S02]  /*0db0*/  SHF.R.S32.HI R17, RZ, 0x1f, R7 ;  /* 0x0000001fff117819 */ /* 0x000fe40000011407 */
[----:B------:R-:W-:Y:S02]  /*0dc0*/  IADD3 R26, P2, PT, R18, R27, RZ ;  /* 0x0000001b121a7210 */ /* 0x000fe40007f5e0ff */
[----:B------:R-:W-:Y:S02]  /*0dd0*/  IADD3.X R17, PT, PT, RZ, UR9, R17, P0, P1 ;  /* 0x00000009ff117c10 */ /* 0x000fe400087e2411 */
[----:B------:R-:W-:Y:S02]  /*0de0*/  IADD3 R34, P1, PT, R26, R6, RZ ;  /* 0x000000061a227210 */ /* 0x000fe40007f3e0ff */
[----:B------:R-:W-:Y:S01]  /*0df0*/  IADD3 R24, P0, PT, R20, R5, RZ ;  /* 0x0000000514187210 */ /* 0x000fe20007f1e0ff */
[----:B------:R-:W-:-:S03]  /*0e00*/  IMAD.X R27, R19, 0x1, R17, P2 ;  /* 0x00000001131b7824 */ /* 0x000fc600010e0611 */
[----:B------:R-:W-:Y:S01]  /*0e10*/  IADD3.X R25, PT, PT, R21, R16, RZ, P0, !PT ;  /* 0x0000001015197210 */ /* 0x000fe200007fe4ff */
[--C-:B------:R-:W-:Y:S01]  /*0e20*/  IMAD.X R35, RZ, RZ, R27.reuse, P1 ;  /* 0x000000ffff237224 */ /* 0x100fe200008e061b */
[----:B------:R-:W2:Y:S01]  /*0e30*/  LDG.E.U8 R31, desc[UR6][R26.64] ;  /* 0x000000061a1f7981 */ /* 0x000ea2000c1e1100 */
[----:B------:R-:W-:-:S03]  /*0e40*/  IMAD.WIDE.U32 R28, R6, 0x2, R26 ;  /* 0x00000002061c7825 */ /* 0x000fc600078e001a */
[----:B------:R0:W3:Y:S04]  /*0e50*/  LDG.E.U8 R32, desc[UR6][R26.64+0x8] ;  /* 0x000008061a207981 */ /* 0x0000e8000c1e1100 */
[----:B------:R-:W2:Y:S04]  /*0e60*/  LDG.E.U8 R17, desc[UR6][R34.64] ;  /* 0x0000000622117981 */ /* 0x000ea8000c1e1100 */
[----:B------:R-:W3:Y:S01]  /*0e70*/  LDG.E.U8 R30, desc[UR6][R34.64+0x8] ;  /* 0x00000806221e7981 */ /* 0x000ee2000c1e1100 */
[----:B0-----:R-:W-:-:S03]  /*0e80*/  IMAD.WIDE.U32 R26, R6, 0x3, R26 ;  /* 0x00000003061a7825 */ /* 0x001fc600078e001a */
[----:B------:R-:W4:Y:S04]  /*0e90*/  LDG.E.U8 R33, desc[UR6][R28.64] ;  /* 0x000000061c217981 */ /* 0x000f28000c1e1100 */
[----:B------:R-:W4:Y:S04]  /*0ea0*/  LDG.E.U8 R38, desc[UR6][R26.64] ;  /* 0x000000061a267981 */ /* 0x000f28000c1e1100 */
[----:B------:R0:W5:Y:S04]  /*0eb0*/  LDG.E.U8 R36, desc[UR6][R28.64+0x8] ;  /* 0x000008061c247981 */ /* 0x000168000c1e1100 */
[----:B------:R-:W5:Y:S01]  /*0ec0*/  LDG.E.U8 R35, desc[UR6][R26.64+0x8] ;  /* 0x000008061a237981 */ /* 0x000f62000c1e1100 */
[----:B0-----:R-:W-:-:S03]  /*0ed0*/  IMAD.WIDE.U32 R28, R4, 0x8, R24 ;  /* 0x00000008041c7825 */ /* 0x001fc600078e0018 */
[----:B------:R-:W5:Y:S04]  /*0ee0*/  LDG.E R24, desc[UR6][R24.64] ;  /* 0x0000000618187981 */ /* 0x000f68000c1e1900 */
[----:B------:R-:W5:Y:S01]  /*0ef0*/  LDG.E R25, desc[UR6][R28.64] ;  /* 0x000000061c197981 */ /* 0x000f62000c1e1900 */
[----:B------:R-:W-:-:S05]  /*0f00*/  VIADD R0, R0, 0x1 ;  /* 0x0000000100007836 */ /* 0x000fca0000000000 */
[----:B------:R-:W-:Y:S02]  /*0f10*/  ISETP.NE.AND P0, PT, R0, RZ, PT ;  /* 0x000000ff0000720c */ /* 0x000fe40003f05270 */
[----:B------:R-:W-:Y:S01]  /*0f20*/  IADD3 R5, P1, PT, R5, 0x10, RZ ;  /* 0x0000001005057810 */ /* 0x000fe20007f3e0ff */
[----:B------:R-:W-:-:S04]  /*0f30*/  IMAD R7, R6, 0x10, R7 ;  /* 0x0000001006077824 */ /* 0x000fc800078e0207 */
[----:B------:R-:W-:Y:S02]  /*0f40*/  IMAD.X R16, RZ, RZ, R16, P1 ;  /* 0x000000ffff107224 */ /* 0x000fe400008e0610 */
[----:B--2---:R-:W-:Y:S02]  /*0f50*/  IMAD R17, R17, 0x100, R31 ;  /* 0x0000010011117824 */ /* 0x004fe400078e021f */
[----:B---3--:R-:W-:Y:S02]  /*0f60*/  IMAD R30, R30, 0x100, R32 ;  /* 0x000001001e1e7824 */ /* 0x008fe400078e0220 */
[----:B----4-:R-:W-:Y:S01]  /*0f70*/  IMAD R38, R38, 0x100, R33 ;  /* 0x0000010026267824 */ /* 0x010fe200078e0221 */
[----:B-----5:R-:W-:-:S04]  /*0f80*/  LEA R35, R35, R36, 0x8 ;  /* 0x0000002423237211 */ /* 0x020fc800078e40ff */
[----:B------:R-:W-:Y:S02]  /*0f90*/  PRMT R17, R17, 0x5410, R38 ;  /* 0x0000541011117816 */ /* 0x000fe40000000026 */
[----:B------:R-:W-:-:S05]  /*0fa0*/  PRMT R30, R30, 0x5410, R35 ;  /* 0x000054101e1e7816 */ /* 0x000fca0000000023 */
[C---:B------:R-:W-:Y:S08]  /*0fb0*/  IMMA.16816.S8.S8 R12, R24.reuse.ROW, R17.COL, R12 ;  /* 0x00000011180c7237 */ /* 0x040ff0000040540c */
[----:B------:R-:W-:Y:S01]  /*0fc0*/  IMMA.16816.S8.S8 R8, R24.ROW, R30.COL, R8 ;  /* 0x0000001e18087237 */ /* 0x000fe20000405408 */
[----:B------:R-:W-:-:S04]  /*0fd0*/  NOP ;  /* 0x0000000000007918 */ /* 0x000fc80000000000 */
[----:B------:R-:W-:-:S15]  /*0fe0*/  @P0 BRA `(.L_x_3) ;  /* 0xfffffffc006c0947 */ /* 0x000fde000383ffff */
.L_x_0:
[----:B------:R-:W0:Y:S01]  /*0ff0*/  S2R R5, SR_LANEID ;  /* 0x0000000000057919 */ /* 0x000e220000000000 */
[----:B------:R-:W1:Y:S01]  /*1000*/  LDC R7, c[0x0][0x39c] ;  /* 0x0000e700ff077b82 */ /* 0x000e620000000800 */
[----:B------:R-:W2:Y:S01]  /*1010*/  LDCU.64 UR4, c[0x0][0x390] ;  /* 0x00007200ff0477ac */ /* 0x000ea20008000a00 */
[----:B------:R-:W-:Y:S02]  /*1020*/  MOV R23, RZ ;  /* 0x000000ff00177202 */ /* 0x000fe40000000f00 */
[----:B-1----:R-:W-:Y:S01]  /*1030*/  SHF.R.S32.HI R0, RZ, 0x1f, R7 ;  /* 0x0000001fff007819 */ /* 0x002fe20000011407 */
[-C--:B------:R-:W-:Y:S02]  /*1040*/  IMAD R4, R2, R7.reuse, RZ ;  /* 0x0000000702047224 */ /* 0x080fe400078e02ff */
[----:B------:R-:W-:Y:S01]  /*1050*/  IMAD.WIDE.U32 R22, R3, R7, R22 ;  /* 0x0000000703167225 */ /* 0x000fe200078e0016 */
[----:B------:R-:W-:Y:S02]  /*1060*/  SHF.R.U32.HI R7, RZ, 0x1, R7 ;  /* 0x00000001ff077819 */ /* 0x000fe40000011607 */
[----:B0-----:R-:W-:Y:S01]  /*1070*/  SHF.R.U32.HI R6, RZ, 0x2, R5 ;  /* 0x00000002ff067819 */ /* 0x001fe20000011605 */
[----:B------:R-:W-:Y:S01]  /*1080*/  IMAD R19, R0, R3, R4 ;  /* 0x0000000300137224 */ /* 0x000fe200078e0204 */
[----:B------:R-:W-:Y:S01]  /*1090*/  LOP3.LUT R2, R5, 0x3, RZ, 0xc0, !PT ;  /* 0x0000000305027812 */ /* 0x000fe200078ec0ff */
[----:B------:R-:W-:Y:S01]  /*10a0*/  IMAD.MOV.U32 R3, RZ, RZ, RZ ;  /* 0x000000ffff037224 */ /* 0x000fe200078e00ff */
[----:B--2---:R-:W-:Y:S01]  /*10b0*/  LEA R17, P0, R22, UR4, 0x2 ;  /* 0x0000000416117c11 */ /* 0x004fe2000f8010ff */
[----:B------:R-:W-:Y:S01]  /*10c0*/  IMAD.IADD R23, R23, 0x1, R19 ;  /* 0x0000000117177824 */ /* 0x000fe200078e0213 */
[----:B------:R-:W0:Y:S01]  /*10d0*/  LDCU UR4, c[0x0][0x3a4] ;  /* 0x00007480ff0477ac */ /* 0x000e220008000800 */
[----:B------:R-:W-:-:S03]  /*10e0*/  IMAD.WIDE.U32 R4, R6, R7, R2 ;  /* 0x0000000706047225 */ /* 0x000fc600078e0002 */
[----:B------:R-:W-:Y:S01]  /*10f0*/  LEA.HI.X R23, R22, UR5, R23, 0x2, P0 ;  /* 0x0000000516177c11 */ /* 0x000fe200080f1417 */
[----:B------:R-:W1:Y:S01]  /*1100*/  LDCU UR5, c[0x0][0x3a8] ;  /* 0x00007500ff0577ac */ /* 0x000e620008000800 */
[----:B------:R-:W-:-:S04]  /*1110*/  LEA R2, P0, R4, R17, 0x3 ;  /* 0x0000001104027211 */ /* 0x000fc800078018ff */
[----:B------:R-:W-:-:S03]  /*1120*/  LEA.HI.X R3, R4, R23, R5, 0x3, P0 ;  /* 0x0000001704037211 */ /* 0x000fc600000f1c05 */
[----:B------:R-:W-:Y:S02]  /*1130*/  IMAD.WIDE.U32 R4, R7, 0x40, R2 ;  /* 0x0000004007047825 */ /* 0x000fe400078e0002 */
[----:B------:R-:W1:Y:S04]  /*1140*/  LDG.E.64 R20, desc[UR6][R2.64] ;  /* 0x0000000602147981 */ /* 0x000e68000c1e1b00 */
[----:B------:R-:W2:Y:S04]  /*1150*/  LDG.E.64 R18, desc[UR6][R4.64] ;  /* 0x0000000604127981 */ /* 0x000ea8000c1e1b00 */
[----:B------:R-:W3:Y:S04]  /*1160*/  LDG.E.64 R16, desc[UR6][R2.64+0x20] ;  /* 0x0000200602107981 */ /* 0x000ee8000c1e1b00 */
[----:B------:R-:W4:Y:S01]  /*1170*/  LDG.E.64 R6, desc[UR6][R4.64+0x20] ;  /* 0x0000200604067981 */ /* 0x000f22000c1e1b00 */
[----:B0-----:R-:W-:-:S02]  /*1180*/  IMAD R23, R12, UR4, RZ ;  /* 0x000000040c177c24 */ /* 0x001fc4000f8e02ff */
[----:B------:R-:W-:Y:S02]  /*1190*/  IMAD R12, R15, UR4, RZ ;  /* 0x000000040f0c7c24 */ /* 0x000fe4000f8e02ff */
[----:B------:R-:W-:Y:S02]  /*11a0*/  IMAD R0, R13, UR4, RZ ;  /* 0x000000040d007c24 */ /* 0x000fe4000f8e02ff */
[----:B------:R-:W-:Y:S02]  /*11b0*/  IMAD R15, R8, UR4, RZ ;  /* 0x00000004080f7c24 */ /* 0x000fe4000f8e02ff */
[----:B------:R-:W-:Y:S02]  /*11c0*/  IMAD R13, R14, UR4, RZ ;  /* 0x000000040e0d7c24 */ /* 0x000fe4000f8e02ff */
[----:B------:R-:W-:Y:S02]  /*11d0*/  IMAD R8, R9, UR4, RZ ;  /* 0x0000000409087c24 */ /* 0x000fe4000f8e02ff */
[----:B------:R-:W-:-:S02]  /*11e0*/  IMAD R9, R10, UR4, RZ ;  /* 0x000000040a097c24 */ /* 0x000fc4000f8e02ff */
[----:B------:R-:W-:Y:S02]  /*11f0*/  IMAD R10, R11, UR4, RZ ;  /* 0x000000040b0a7c24 */ /* 0x000fe4000f8e02ff */
[----:B-1----:R-:W-:Y:S02]  /*1200*/  IMAD R20, R20, UR5, R23 ;  /* 0x0000000514147c24 */ /* 0x002fe4000f8e0217 */
[----:B------:R-:W-:Y:S02]  /*1210*/  IMAD R21, R21, UR5, R0 ;  /* 0x0000000515157c24 */ /* 0x000fe4000f8e0200 */
[----:B--2---:R-:W-:Y:S02]  /*1220*/  IMAD R18, R18, UR5, R13 ;  /* 0x0000000512127c24 */ /* 0x004fe4000f8e020d */
[----:B------:R-:W-:Y:S01]  /*1230*/  IMAD R19, R19, UR5, R12 ;  /* 0x0000000513137c24 */ /* 0x000fe2000f8e020c */
[----:B------:R-:W-:Y:S01]  /*1240*/  STG.E.64 desc[UR6][R2.64], R20 ;  /* 0x0000001402007986 */ /* 0x000fe2000c101b06 */
[----:B---3--:R-:W-:-:S02]  /*1250*/  IMAD R16, R16, UR5, R15 ;  /* 0x0000000510107c24 */ /* 0x008fc4000f8e020f */
[----:B------:R-:W-:Y:S01]  /*1260*/  IMAD R17, R17, UR5, R8 ;  /* 0x0000000511117c24 */ /* 0x000fe2000f8e0208 */
[----:B------:R-:W-:Y:S01]  /*1270*/  STG.E.64 desc[UR6][R4.64], R18 ;  /* 0x0000001204007986 */ /* 0x000fe2000c101b06 */
[----:B----4-:R-:W-:Y:S02]  /*1280*/  IMAD R6, R6, UR5, R9 ;  /* 0x0000000506067c24 */ /* 0x010fe4000f8e0209 */
[----:B------:R-:W-:Y:S01]  /*1290*/  IMAD R7, R7, UR5, R10 ;  /* 0x0000000507077c24 */ /* 0x000fe2000f8e020a */
[----:B------:R-:W-:Y:S04]  /*12a0*/  STG.E.64 desc[UR6][R2.64+0x20], R16 ;  /* 0x0000201002007986 */ /* 0x000fe8000c101b06 */
[----:B------:R-:W-:Y:S01]  /*12b0*/  STG.E.64 desc[UR6][R4.64+0x20], R6 ;  /* 0x0000200604007986 */ /* 0x000fe2000c101b06 */
[----:B------:R-:W-:Y:S05]  /*12c0*/  EXIT ;  /* 0x000000000000794d */ /* 0x000fea0003800000 */
.L_x_4:
[----:B------:R-:W-:-:S00]  /*12d0*/  BRA `(.L_x_4) ;  /* 0xfffffffc00fc7947 */ /* 0x000fc0000383ffff */
[----:B------:R-:W-:-:S00]  /*12e0*/  NOP ;  /* 0x0000000000007918 */ /* 0x000fc00000000000 */
        /* <DEDUP_REMOVED lines=9> */
.L_x_5:


//--------------------- .nv.shared.reserved.0     --------------------------
	.section	.nv.shared.reserved.0,"aw",@nobits
	.weak		__nv_reservedSMEM_offset_0_alias
	.size		__nv_reservedSMEM_offset_0_alias, 0, 64
	.other		__nv_reservedSMEM_offset_0_alias,@"STO_CUDA_RESERVED_SHARED STV_DEFAULT"
__nv_reservedSMEM_offset_0_alias:
	.zero		0
	.zero		64


//--------------------- .nv.constant0._Z11i8gemm64x64PKaS0_Piiiiii --------------------------
	.section	.nv.constant0._Z11i8gemm64x64PKaS0_Piiiiii,"a",@progbits
	.sectionflags	@""
	.align	4
.nv.constant0._Z11i8gemm64x64PKaS0_Piiiiii:
	.zero		940


//--------------------- SYMBOLS --------------------------

	.type		.nv.reservedSmem.offset0,@object
	.size		.nv.reservedSmem.offset0,0x4
